//
// Generated by NVIDIA NVVM Compiler
//
// Compiler Build ID: CL-36424714
// Cuda compilation tools, release 13.0, V13.0.88
// Based on NVVM 20.0.0
//

.version 9.0
.target sm_100
.address_size 64

	// .globl	_Z15simpleFFTKernelPfS_ii

.visible .entry _Z15simpleFFTKernelPfS_ii(
	.param .u64 .ptr .align 1 _Z15simpleFFTKernelPfS_ii_param_0,
	.param .u64 .ptr .align 1 _Z15simpleFFTKernelPfS_ii_param_1,
	.param .u32 _Z15simpleFFTKernelPfS_ii_param_2,
	.param .u32 _Z15simpleFFTKernelPfS_ii_param_3
)
{
	.reg .pred 	%p<4>;
	.reg .b32 	%r<14>;
	.reg .b32 	%f<2>;
	.reg .b64 	%rd<8>;

	ld.param.u64 	%rd1, [_Z15simpleFFTKernelPfS_ii_param_0];
	ld.param.u64 	%rd2, [_Z15simpleFFTKernelPfS_ii_param_1];
	ld.param.u32 	%r3, [_Z15simpleFFTKernelPfS_ii_param_2];
	ld.param.u32 	%r4, [_Z15simpleFFTKernelPfS_ii_param_3];
	mov.u32 	%r6, %tid.x;
	mov.u32 	%r7, %ntid.x;
	mov.u32 	%r8, %ctaid.x;
	mad.lo.s32 	%r1, %r7, %r8, %r6;
	mov.u32 	%r9, %tid.y;
	mov.u32 	%r10, %ntid.y;
	mov.u32 	%r11, %ctaid.y;
	mad.lo.s32 	%r12, %r10, %r11, %r9;
	setp.ge.s32 	%p1, %r1, %r3;
	setp.ge.s32 	%p2, %r12, %r4;
	or.pred  	%p3, %p1, %p2;
	@%p3 bra 	$L__BB0_2;
	cvta.to.global.u64 	%rd3, %rd1;
	cvta.to.global.u64 	%rd4, %rd2;
	mad.lo.s32 	%r13, %r3, %r12, %r1;
	mul.wide.s32 	%rd5, %r13, 4;
	add.s64 	%rd6, %rd3, %rd5;
	ld.global.f32 	%f1, [%rd6];
	add.s64 	%rd7, %rd4, %rd5;
	st.global.f32 	[%rd7], %f1;
$L__BB0_2:
	ret;

}


// ===== COMPILED SASS (sm_100) =====

	.target	sm_100

	.elftype	@"ET_EXEC"


//--------------------- .note.nv.tkinfo           --------------------------
	.section	.note.nv.tkinfo,"",@"SHT_NOTE"
	.sectionflags	@"SHF_NOTE_NV_TKINFO"
	.tkinfo
        /*0018*/ 	.word	0x00000002
        /*0030*/ 	.string	""
        /*0030*/ 	.string	"ptxas"
        /*0030*/ 	.string	"Cuda compilation tools, release 13.0, V13.0.88"
        /*0030*/ 	.string	"Build cuda_13.0.r13.0/compiler.36424714_0"
        /*0030*/ 	.string	"-arch sm_100 -m 64 "



//--------------------- .note.nv.cuinfo           --------------------------
	.section	.note.nv.cuinfo,"",@"SHT_NOTE"
	.sectionflags	@"SHF_NOTE_NV_CUINFO"
        /*0018*/ 	.short	0x0002
        /*001a*/ 	.short	0x0064
        /*001c*/ 	.short	0x0082
	.zero		2


//--------------------- .nv.info                  --------------------------
	.section	.nv.info,"",@"SHT_CUDA_INFO"
	.align	4


	//----- nvinfo : EIATTR_REGCOUNT
	.align		4
        /*0000*/ 	.byte	0x04, 0x2f
        /*0002*/ 	.short	(.L_1 - .L_0)
	.align		4
.L_0:
        /*0004*/ 	.word	index@(_Z15simpleFFTKernelPfS_ii)
        /*0008*/ 	.word	0x0000000a


	//----- nvinfo : EIATTR_FRAME_SIZE
	.align		4
.L_1:
        /*000c*/ 	.byte	0x04, 0x11
        /*000e*/ 	.short	(.L_3 - .L_2)
	.align		4
.L_2:
        /*0010*/ 	.word	index@(_Z15simpleFFTKernelPfS_ii)
        /*0014*/ 	.word	0x00000000


	//----- nvinfo : EIATTR_MIN_STACK_SIZE
	.align		4
.L_3:
        /*0018*/ 	.byte	0x04, 0x12
        /*001a*/ 	.short	(.L_5 - .L_4)
	.align		4
.L_4:
        /*001c*/ 	.word	index@(_Z15simpleFFTKernelPfS_ii)
        /*0020*/ 	.word	0x00000000
.L_5:


//--------------------- .nv.compat                --------------------------
	.section	.nv.compat,"",@"SHT_CUDA_COMPAT_INFO"
	.align	4
        /*0000*/ 	.byte	0x02, 0x09, 0x00, 0x00, 0x02, 0x02, 0x01, 0x00, 0x02, 0x05, 0x05, 0x00, 0x03, 0x07, 0x01, 0x01
        /*0010*/ 	.byte	0x02, 0x03, 0x00, 0x00, 0x02, 0x06, 0x01, 0x00, 0x04, 0x0b, 0x08, 0x00, 0x09, 0x00, 0x00, 0x00
        /*0020*/ 	.byte	0x00, 0x00, 0x00, 0x00


//--------------------- .nv.info._Z15simpleFFTKernelPfS_ii --------------------------
	.section	.nv.info._Z15simpleFFTKernelPfS_ii,"",@"SHT_CUDA_INFO"
	.sectionflags	@""
	.align	4


	//----- nvinfo : EIATTR_CUDA_API_VERSION
	.align		4
        /*0000*/ 	.byte	0x04, 0x37
        /*0002*/ 	.short	(.L_7 - .L_6)
.L_6:
        /*0004*/ 	.word	0x00000082


	//----- nvinfo : EIATTR_KPARAM_INFO
	.align		4
.L_7:
        /*0008*/ 	.byte	0x04, 0x17
        /*000a*/ 	.short	(.L_9 - .L_8)
.L_8:
        /*000c*/ 	.word	0x00000000
        /*0010*/ 	.short	0x0003
        /*0012*/ 	.short	0x0014
        /*0014*/ 	.byte	0x00, 0xf0, 0x11, 0x00


	//----- nvinfo : EIATTR_KPARAM_INFO
	.align		4
.L_9:
        /*0018*/ 	.byte	0x04, 0x17
        /*001a*/ 	.short	(.L_11 - .L_10)
.L_10:
        /*001c*/ 	.word	0x00000000
        /*0020*/ 	.short	0x0002
        /*0022*/ 	.short	0x0010
        /*0024*/ 	.byte	0x00, 0xf0, 0x11, 0x00


	//----- nvinfo : EIATTR_KPARAM_INFO
	.align		4
.L_11:
        /*0028*/ 	.byte	0x04, 0x17
        /*002a*/ 	.short	(.L_13 - .L_12)
.L_12:
        /*002c*/ 	.word	0x00000000
        /*0030*/ 	.short	0x0001
        /*0032*/ 	.short	0x0008
        /*0034*/ 	.byte	0x00, 0xf5, 0x21, 0x00


	//----- nvinfo : EIATTR_KPARAM_INFO
	.align		4
.L_13:
        /*0038*/ 	.byte	0x04, 0x17
        /*003a*/ 	.short	(.L_15 - .L_14)
.L_14:
        /*003c*/ 	.word	0x00000000
        /*0040*/ 	.short	0x0000
        /*0042*/ 	.short	0x0000
        /*0044*/ 	.byte	0x00, 0xf5, 0x21, 0x00


	//----- nvinfo : EIATTR_SPARSE_MMA_MASK
	.align		4
.L_15:
        /*0048*/ 	.byte	0x03, 0x50
        /*004a*/ 	.short	0x0000


	//----- nvinfo : EIATTR_MAXREG_COUNT
	.align		4
        /*004c*/ 	.byte	0x03, 0x1b
        /*004e*/ 	.short	0x00ff


	//----- nvinfo : EIATTR_MERCURY_ISA_VERSION
	.align		4
        /*0050*/ 	.byte	0x03, 0x5f
        /*0052*/ 	.short	0x0101


	//----- nvinfo : EIATTR_VRC_CTA_INIT_COUNT
	.align		4
        /*0054*/ 	.byte	0x02, 0x4a
	.zero		1
	.zero		1


	//----- nvinfo : EIATTR_EXIT_INSTR_OFFSETS
	.align		4
        /*0058*/ 	.byte	0x04, 0x1c
        /*005a*/ 	.short	(.L_17 - .L_16)


	//   ....[0]....
.L_16:
        /*005c*/ 	.word	0x000000c0


	//   ....[1]....
        /*0060*/ 	.word	0x00000150


	//----- nvinfo : EIATTR_CBANK_PARAM_SIZE
	.align		4
.L_17:
        /*0064*/ 	.byte	0x03, 0x19
        /*0066*/ 	.short	0x0018


	//----- nvinfo : EIATTR_PARAM_CBANK
	.align		4
        /*0068*/ 	.byte	0x04, 0x0a
        /*006a*/ 	.short	(.L_19 - .L_18)
	.align		4
.L_18:
        /*006c*/ 	.word	index@(.nv.constant0._Z15simpleFFTKernelPfS_ii)
        /*0070*/ 	.short	0x0380
        /*0072*/ 	.short	0x0018


	//----- nvinfo : EIATTR_SW_WAR
	.align		4
.L_19:
        /*0074*/ 	.byte	0x04, 0x36
        /*0076*/ 	.short	(.L_21 - .L_20)
.L_20:
        /*0078*/ 	.word	0x00000008
.L_21:


//--------------------- .nv.callgraph             --------------------------
	.section	.nv.callgraph,"",@"SHT_CUDA_CALLGRAPH"
	.align	4
	.sectionentsize	8
	.align		4
        /*0000*/ 	.word	0x00000000
	.align		4
        /*0004*/ 	.word	0xffffffff
	.align		4
        /*0008*/ 	.word	0x00000000
	.align		4
        /*000c*/ 	.word	0xfffffffe
	.align		4
        /*0010*/ 	.word	0x00000000
	.align		4
        /*0014*/ 	.word	0xfffffffd
	.align		4
        /*0018*/ 	.word	0x00000000
	.align		4
        /*001c*/ 	.word	0xfffffffc


//--------------------- .text._Z15simpleFFTKernelPfS_ii --------------------------
	.section	.text._Z15simpleFFTKernelPfS_ii,"ax",@progbits
	.align	128
        .global         _Z15simpleFFTKernelPfS_ii
        .type           _Z15simpleFFTKernelPfS_ii,@function
        .size           _Z15simpleFFTKernelPfS_ii,(.L_x_1 - _Z15simpleFFTKernelPfS_ii)
        .other          _Z15simpleFFTKernelPfS_ii,@"STO_CUDA_ENTRY STV_DEFAULT"
_Z15simpleFFTKernelPfS_ii:
.text._Z15simpleFFTKernelPfS_ii:
[----:B------:R-:W-:Y:S01]  /*0000*/  LDC R1, c[0x0][0x37c] ;  /* 0x0000df00ff017b82 */ /* 0x000fe20000000800 */
[----:B------:R-:W0:Y:S01]  /*0010*/  S2R R5, SR_TID.Y ;  /* 0x0000000000057919 */ /* 0x000e220000002200 */
[----:B------:R-:W1:Y:S01]  /*0020*/  LDCU UR4, c[0x0][0x360] ;  /* 0x00006c00ff0477ac */ /* 0x000e620008000800 */
[----:B------:R-:W0:Y:S01]  /*0030*/  S2R R2, SR_CTAID.Y ;  /* 0x0000000000027919 */ /* 0x000e220000002600 */
[----:B------:R-:W0:Y:S01]  /*0040*/  LDCU UR5, c[0x0][0x364] ;  /* 0x00006c80ff0577ac */ /* 0x000e220008000800 */
[----:B------:R-:W1:Y:S01]  /*0050*/  S2R R0, SR_TID.X ;  /* 0x0000000000007919 */ /* 0x000e620000002100 */
[----:B------:R-:W2:Y:S01]  /*0060*/  LDCU.64 UR6, c[0x0][0x390] ;  /* 0x00007200ff0677ac */ /* 0x000ea20008000a00 */
[----:B------:R-:W1:Y:S01]  /*0070*/  S2R R3, SR_CTAID.X ;  /* 0x0000000000037919 */ /* 0x000e620000002500 */
[----:B0-----:R-:W-:-:S05]  /*0080*/  IMAD R5, R2, UR5, R5 ;  /* 0x0000000502057c24 */ /* 0x001fca000f8e0205 */
[----:B--2---:R-:W-:Y:S01]  /*0090*/  ISETP.GE.AND P0, PT, R5, UR7, PT ;  /* 0x0000000705007c0c */ /* 0x004fe2000bf06270 */
[----:B-1----:R-:W-:-:S05]  /*00a0*/  IMAD R0, R3, UR4, R0 ;  /* 0x0000000403007c24 */ /* 0x002fca000f8e0200 */
[----:B------:R-:W-:-:S13]  /*00b0*/  ISETP.GE.OR P0, PT, R0, UR6, P0 ;  /* 0x0000000600007c0c */ /* 0x000fda0008706670 */
[----:B------:R-:W-:Y:S05]  /*00c0*/  @P0 EXIT ;  /* 0x000000000000094d */ /* 0x000fea0003800000 */
[----:B------:R-:W0:Y:S01]  /*00d0*/  LDC.64 R2, c[0x0][0x380] ;  /* 0x0000e000ff027b82 */ /* 0x000e220000000a00 */
[----:B------:R-:W1:Y:S01]  /*00e0*/  LDCU.64 UR4, c[0x0][0x358] ;  /* 0x00006b00ff0477ac */ /* 0x000e620008000a00 */
[----:B------:R-:W-:-:S06]  /*00f0*/  IMAD R7, R5, UR6, R0 ;  /* 0x0000000605077c24 */ /* 0x000fcc000f8e0200 */
[----:B------:R-:W2:Y:S01]  /*0100*/  LDC.64 R4, c[0x0][0x388] ;  /* 0x0000e200ff047b82 */ /* 0x000ea20000000a00 */
[----:B0-----:R-:W-:-:S06]  /*0110*/  IMAD.WIDE R2, R7, 0x4, R2 ;  /* 0x0000000407027825 */ /* 0x001fcc00078e0202 */
[----:B-1----:R-:W3:Y:S01]  /*0120*/  LDG.E R3, desc[UR4][R2.64] ;  /* 0x0000000402037981 */ /* 0x002ee2000c1e1900 */
[----:B--2---:R-:W-:-:S05]  /*0130*/  IMAD.WIDE R4, R7, 0x4, R4 ;  /* 0x0000000407047825 */ /* 0x004fca00078e0204 */
[----:B---3--:R-:W-:Y:S01]  /*0140*/  STG.E desc[UR4][R4.64], R3 ;  /* 0x0000000304007986 */ /* 0x008fe2000c101904 */
[----:B------:R-:W-:Y:S05]  /*0150*/  EXIT ;  /* 0x000000000000794d */ /* 0x000fea0003800000 */
.L_x_0:
[----:B------:R-:W-:-:S00]  /*0160*/  BRA `(.L_x_0) ;  /* 0xfffffffc00fc7947 */ /* 0x000fc0000383ffff */
[----:B------:R-:W-:-:S00]  /*0170*/  NOP ;  /* 0x0000000000007918 */ /* 0x000fc00000000000 */
        /* <DEDUP_REMOVED lines=8> */
.L_x_1:


//--------------------- .nv.shared.reserved.0     --------------------------
	.section	.nv.shared.reserved.0,"aw",@nobits
	.weak		__nv_reservedSMEM_offset_0_alias
	.size		__nv_reservedSMEM_offset_0_alias, 0, 64
	.other		__nv_reservedSMEM_offset_0_alias,@"STO_CUDA_RESERVED_SHARED STV_DEFAULT"
__nv_reservedSMEM_offset_0_alias:
	.zero		0
	.zero		64


//--------------------- .nv.constant0._Z15simpleFFTKernelPfS_ii --------------------------
	.section	.nv.constant0._Z15simpleFFTKernelPfS_ii,"a",@progbits
	.sectionflags	@""
	.align	4
.nv.constant0._Z15simpleFFTKernelPfS_ii:
	.zero		920


//--------------------- SYMBOLS --------------------------

	.type		.nv.reservedSmem.offset0,@object
	.size		.nv.reservedSmem.offset0,0x4
